	.headerflags	@"EF_CUDA_TEXMODE_UNIFIED EF_CUDA_64BIT_ADDRESS EF_CUDA_ACCELERATORS EF_CUDA_SM90 EF_CUDA_VIRTUAL_SM(EF_CUDA_SM90)"
	.elftype	@"ET_EXEC"


//--------------------- .nv.info                  --------------------------
	.section	.nv.info,"",@"SHT_CUDA_INFO"
	.align	4


	//----- nvinfo : EIATTR_REGCOUNT
	.align		4
        /*0000*/ 	.byte	0x04, 0x2f
        /*0002*/ 	.short	(.L_3 - .L_2)
	.align		4
.L_2:
        /*0004*/ 	.word	index@(triton_poi_fused__native_batch_norm_legit_no_training_relu_threshold_backward_6)
        /*0008*/ 	.word	0x0000001e


	//----- nvinfo : EIATTR_MIN_STACK_SIZE
	.align		4
.L_3:
        /*000c*/ 	.byte	0x04, 0x12
        /*000e*/ 	.short	(.L_5 - .L_4)
	.align		4
.L_4:
        /*0010*/ 	.word	index@(triton_poi_fused__native_batch_norm_legit_no_training_relu_threshold_backward_6)
        /*0014*/ 	.word	0x00000000


	//----- nvinfo : EIATTR_FRAME_SIZE
	.align		4
.L_5:
        /*0018*/ 	.byte	0x04, 0x11
        /*001a*/ 	.short	(.L_7 - .L_6)
	.align		4
.L_6:
        /*001c*/ 	.word	index@(triton_poi_fused__native_batch_norm_legit_no_training_relu_threshold_backward_6)
        /*0020*/ 	.word	0x00000000


	//----- nvinfo : EIATTR_MIN_STACK_SIZE
	.align		4
.L_7:
        /*0024*/ 	.byte	0x04, 0x12
        /*0026*/ 	.short	(.L_9 - .L_8)
	.align		4
.L_8:
        /*0028*/ 	.word	index@(triton_poi_fused__native_batch_norm_legit_no_training_relu_threshold_backward_6)
        /*002c*/ 	.word	0x00000000
.L_9:


//--------------------- .nv.info.triton_poi_fused__native_batch_norm_legit_no_training_relu_threshold_backward_6 --------------------------
	.section	.nv.info.triton_poi_fused__native_batch_norm_legit_no_training_relu_threshold_backward_6,"",@"SHT_CUDA_INFO"
	.sectionflags	@""
	.align	4


	//----- nvinfo : EIATTR_CUDA_API_VERSION
	.align		4
        /*0000*/ 	.byte	0x04, 0x37
        /*0002*/ 	.short	(.L_11 - .L_10)
.L_10:
        /*0004*/ 	.word	0x0000007c


	//----- nvinfo : EIATTR_KPARAM_INFO
	.align		4
.L_11:
        /*0008*/ 	.byte	0x04, 0x17
        /*000a*/ 	.short	(.L_13 - .L_12)
.L_12:
        /*000c*/ 	.word	0x00000000
        /*0010*/ 	.short	0x0008
        /*0012*/ 	.short	0x003c
        /*0014*/ 	.byte	0x00, 0xf0, 0x11, 0x00


	//----- nvinfo : EIATTR_KPARAM_INFO
	.align		4
.L_13:
        /*0018*/ 	.byte	0x04, 0x17
        /*001a*/ 	.short	(.L_15 - .L_14)
.L_14:
        /*001c*/ 	.word	0x00000000
        /*0020*/ 	.short	0x0007
        /*0022*/ 	.short	0x0038
        /*0024*/ 	.byte	0x00, 0xf0, 0x11, 0x00


	//----- nvinfo : EIATTR_KPARAM_INFO
	.align		4
.L_15:
        /*0028*/ 	.byte	0x04, 0x17
        /*002a*/ 	.short	(.L_17 - .L_16)
.L_16:
        /*002c*/ 	.word	0x00000000
        /*0030*/ 	.short	0x0006
        /*0032*/ 	.short	0x0030
        /*0034*/ 	.byte	0x00, 0xf4, 0x21, 0x00


	//----- nvinfo : EIATTR_KPARAM_INFO
	.align		4
.L_17:
        /*0038*/ 	.byte	0x04, 0x17
        /*003a*/ 	.short	(.L_19 - .L_18)
.L_18:
        /*003c*/ 	.word	0x00000000
        /*0040*/ 	.short	0x0005
        /*0042*/ 	.short	0x0028
        /*0044*/ 	.byte	0x00, 0xf4, 0x21, 0x00


	//----- nvinfo : EIATTR_KPARAM_INFO
	.align		4
.L_19:
        /*0048*/ 	.byte	0x04, 0x17
        /*004a*/ 	.short	(.L_21 - .L_20)
.L_20:
        /*004c*/ 	.word	0x00000000
        /*0050*/ 	.short	0x0004
        /*0052*/ 	.short	0x0020
        /*0054*/ 	.byte	0x00, 0xf4, 0x21, 0x00


	//----- nvinfo : EIATTR_KPARAM_INFO
	.align		4
.L_21:
        /*0058*/ 	.byte	0x04, 0x17
        /*005a*/ 	.short	(.L_23 - .L_22)
.L_22:
        /*005c*/ 	.word	0x00000000
        /*0060*/ 	.short	0x0003
        /*0062*/ 	.short	0x0018
        /*0064*/ 	.byte	0x00, 0xf4, 0x21, 0x00


	//----- nvinfo : EIATTR_KPARAM_INFO
	.align		4
.L_23:
        /*0068*/ 	.byte	0x04, 0x17
        /*006a*/ 	.short	(.L_25 - .L_24)
.L_24:
        /*006c*/ 	.word	0x00000000
        /*0070*/ 	.short	0x0002
        /*0072*/ 	.short	0x0010
        /*0074*/ 	.byte	0x00, 0xf4, 0x21, 0x00


	//----- nvinfo : EIATTR_KPARAM_INFO
	.align		4
.L_25:
        /*0078*/ 	.byte	0x04, 0x17
        /*007a*/ 	.short	(.L_27 - .L_26)
.L_26:
        /*007c*/ 	.word	0x00000000
        /*0080*/ 	.short	0x0001
        /*0082*/ 	.short	0x0008
        /*0084*/ 	.byte	0x00, 0xf4, 0x21, 0x00


	//----- nvinfo : EIATTR_KPARAM_INFO
	.align		4
.L_27:
        /*0088*/ 	.byte	0x04, 0x17
        /*008a*/ 	.short	(.L_29 - .L_28)
.L_28:
        /*008c*/ 	.word	0x00000000
        /*0090*/ 	.short	0x0000
        /*0092*/ 	.short	0x0000
        /*0094*/ 	.byte	0x00, 0xf4, 0x21, 0x00


	//----- nvinfo : EIATTR_SPARSE_MMA_MASK
	.align		4
.L_29:
        /*0098*/ 	.byte	0x03, 0x50
        /*009a*/ 	.short	0x0000


	//----- nvinfo : EIATTR_MAXREG_COUNT
	.align		4
        /*009c*/ 	.byte	0x03, 0x1b
        /*009e*/ 	.short	0x00ff


	//----- nvinfo : EIATTR_EXIT_INSTR_OFFSETS
	.align		4
        /*00a0*/ 	.byte	0x04, 0x1c
        /*00a2*/ 	.short	(.L_31 - .L_30)


	//   ....[0]....
.L_30:
        /*00a4*/ 	.word	0x00000950


	//   ....[1]....
        /*00a8*/ 	.word	0x00000970


	//----- nvinfo : EIATTR_REQNTID
	.align		4
.L_31:
        /*00ac*/ 	.byte	0x04, 0x10
        /*00ae*/ 	.short	(.L_33 - .L_32)
.L_32:
        /*00b0*/ 	.word	0x00000080
        /*00b4*/ 	.word	0x00000001
        /*00b8*/ 	.word	0x00000001


	//----- nvinfo : EIATTR_CBANK_PARAM_SIZE
	.align		4
.L_33:
        /*00bc*/ 	.byte	0x03, 0x19
        /*00be*/ 	.short	0x0040


	//----- nvinfo : EIATTR_PARAM_CBANK
	.align		4
        /*00c0*/ 	.byte	0x04, 0x0a
        /*00c2*/ 	.short	(.L_35 - .L_34)
	.align		4
.L_34:
        /*00c4*/ 	.word	index@(.nv.constant0.triton_poi_fused__native_batch_norm_legit_no_training_relu_threshold_backward_6)
        /*00c8*/ 	.short	0x0210
        /*00ca*/ 	.short	0x0040


	//----- nvinfo : EIATTR_SW_WAR
	.align		4
.L_35:
        /*00cc*/ 	.byte	0x04, 0x36
        /*00ce*/ 	.short	(.L_37 - .L_36)
.L_36:
        /*00d0*/ 	.word	0x00000008
.L_37:


//--------------------- .nv.callgraph             --------------------------
	.section	.nv.callgraph,"",@"SHT_CUDA_CALLGRAPH"
	.align	4
	.sectionentsize	8
	.align		4
        /*0000*/ 	.word	0x00000000
	.align		4
        /*0004*/ 	.word	0xffffffff
	.align		4
        /*0008*/ 	.word	0x00000000
	.align		4
        /*000c*/ 	.word	0xfffffffe
	.align		4
        /*0010*/ 	.word	0x00000000
	.align		4
        /*0014*/ 	.word	0xfffffffd
	.align		4
        /*0018*/ 	.word	0x00000000
	.align		4
        /*001c*/ 	.word	0xfffffffc


//--------------------- .nv.constant4             --------------------------
	.section	.nv.constant4,"a",@progbits
	.align	8
	.align		8
.nv.constant4:
        /*0000*/ 	.dword	_$_str
	.align		8
        /*0008*/ 	.dword	_$_str_$_2


//--------------------- .text.triton_poi_fused__native_batch_norm_legit_no_training_relu_threshold_backward_6 --------------------------
	.section	.text.triton_poi_fused__native_batch_norm_legit_no_training_relu_threshold_backward_6,"ax",@progbits
	.sectionflags	@"SHF_BARRIERS=1"
	.align	128
        .global         triton_poi_fused__native_batch_norm_legit_no_training_relu_threshold_backward_6
        .type           triton_poi_fused__native_batch_norm_legit_no_training_relu_threshold_backward_6,@function
        .size           triton_poi_fused__native_batch_norm_legit_no_training_relu_threshold_backward_6,(.L_x_1 - triton_poi_fused__native_batch_norm_legit_no_training_relu_threshold_backward_6)
        .other          triton_poi_fused__native_batch_norm_legit_no_training_relu_threshold_backward_6,@"STO_CUDA_ENTRY STV_DEFAULT"
triton_poi_fused__native_batch_norm_legit_no_training_relu_threshold_backward_6:
.text.triton_poi_fused__native_batch_norm_legit_no_training_relu_threshold_backward_6:
[----:B------:R-:W0:Y:S01]  /*0000*/  LDC R1, c[0x0][0x28] ;  /* 0x00000a00ff017b82 */ /* 0x000e220000000800 */
[----:B------:R-:W1:Y:S07]  /*0010*/  S2R R0, SR_TID.X ;  /* 0x0000000000007919 */ /* 0x000e6e0000002100 */
[----:B------:R-:W2:Y:S01]  /*0020*/  LDC.64 R4, c[0x0][0x220] ;  /* 0x00008800ff047b82 */ /* 0x000ea20000000a00 */
[----:B------:R-:W-:Y:S01]  /*0030*/  ULDC.64 UR6, c[0x0][0x208] ;  /* 0x0000820000067ab9 */ /* 0x000fe20000000a00 */
[----:B------:R-:W3:Y:S01]  /*0040*/  S2R R6, SR_CTAID.Y ;  /* 0x0000000000067919 */ /* 0x000ee20000002600 */
[----:B------:R-:W4:Y:S05]  /*0050*/  S2R R24, SR_CTAID.X ;  /* 0x0000000000187919 */ /* 0x000f2a0000002500 */
[----:B------:R-:W5:Y:S08]  /*0060*/  LDC.64 R14, c[0x0][0x218] ;  /* 0x00008600ff0e7b82 */ /* 0x000f700000000a00 */
[----:B------:R-:W4:Y:S01]  /*0070*/  LDC.64 R12, c[0x0][0x210] ;  /* 0x00008400ff0c7b82 */ /* 0x000f220000000a00 */
[----:B------:R-:W-:-:S07]  /*0080*/  CS2R R10, SRZ ;  /* 0x00000000000a7805 */ /* 0x000fce000001ff00 */
[----:B------:R-:W5:Y:S01]  /*0090*/  LDC.64 R16, c[0x0][0x228] ;  /* 0x00008a00ff107b82 */ /* 0x000f620000000a00 */
[----:B-1----:R-:W-:-:S07]  /*00a0*/  IMAD.SHL.U32 R2, R0, 0x4, RZ ;  /* 0x0000000400027824 */ /* 0x002fce00078e00ff */
[----:B------:R-:W1:Y:S01]  /*00b0*/  LDC.64 R18, c[0x0][0x230] ;  /* 0x00008c00ff127b82 */ /* 0x000e620000000a00 */
[----:B---3--:R-:W-:Y:S01]  /*00c0*/  IMAD.SHL.U32 R3, R6, 0x200, RZ ;  /* 0x0000020006037824 */ /* 0x008fe200078e00ff */
[----:B------:R-:W-:Y:S02]  /*00d0*/  SHF.R.S32.HI R6, RZ, 0x16, R6 ;  /* 0x00000016ff067819 */ /* 0x000fe40000011406 */
[----:B------:R-:W-:Y:S02]  /*00e0*/  LOP3.LUT R2, R2, 0x1fc, RZ, 0xc0, !PT ;  /* 0x000001fc02027812 */ /* 0x000fe400078ec0ff */
[----:B------:R-:W-:Y:S02]  /*00f0*/  SGXT R6, R6, 0x1 ;  /* 0x000000010606781a */ /* 0x000fe40000000200 */
[----:B------:R-:W-:-:S04]  /*0100*/  LOP3.LUT R21, R3, R2, RZ, 0xfc, !PT ;  /* 0x0000000203157212 */ /* 0x000fc800078efcff */
[----:B------:R-:W-:-:S04]  /*0110*/  LEA.HI R8, R6, R21, RZ, 0x8 ;  /* 0x0000001506087211 */ /* 0x000fc800078f40ff */
[----:B------:R-:W-:-:S05]  /*0120*/  LOP3.LUT R6, R8, 0xffffff00, RZ, 0xc0, !PT ;  /* 0xffffff0008067812 */ /* 0x000fca00078ec0ff */
[----:B------:R-:W-:-:S04]  /*0130*/  IMAD.IADD R21, R21, 0x1, -R6 ;  /* 0x0000000115157824 */ /* 0x000fc800078e0a06 */
[----:B--2---:R-:W-:-:S06]  /*0140*/  IMAD.WIDE R4, R21, 0x4, R4 ;  /* 0x0000000415047825 */ /* 0x004fcc00078e0204 */
[----:B------:R-:W2:Y:S01]  /*0150*/  LDG.E.EL.128 R4, desc[UR6][R4.64] ;  /* 0x0000000604047981 */ /* 0x000ea2000c2e1d00 */
[----:B------:R-:W-:Y:S01]  /*0160*/  IMAD.SHL.U32 R8, R8, 0x40, RZ ;  /* 0x0000004008087824 */ /* 0x000fe200078e00ff */
[C---:B----4-:R-:W-:Y:S01]  /*0170*/  ISETP.GE.AND P0, PT, R24.reuse, 0x40, PT ;  /* 0x000000401800780c */ /* 0x050fe20003f06270 */
[----:B------:R-:W-:Y:S02]  /*0180*/  IMAD R25, R24, 0x100, R21 ;  /* 0x0000010018197824 */ /* 0x000fe400078e0215 */
[----:B-----5:R-:W-:Y:S01]  /*0190*/  IMAD.WIDE R14, R21, 0x4, R14 ;  /* 0x00000004150e7825 */ /* 0x020fe200078e020e */
[----:B------:R-:W-:-:S05]  /*01a0*/  LOP3.LUT R8, R8, 0xffffc000, RZ, 0xc0, !PT ;  /* 0xffffc00008087812 */ /* 0x000fca00078ec0ff */
[----:B------:R-:W-:Y:S01]  /*01b0*/  IMAD.IADD R25, R25, 0x1, R8 ;  /* 0x0000000119197824 */ /* 0x000fe200078e0208 */
[----:B------:R-:W-:-:S03]  /*01c0*/  CS2R R8, SRZ ;  /* 0x0000000000087805 */ /* 0x000fc6000001ff00 */
[----:B0-----:R-:W-:Y:S02]  /*01d0*/  IMAD.WIDE R26, R25, 0x4, R12 ;  /* 0x00000004191a7825 */ /* 0x001fe400078e020c */
[----:B------:R-:W3:Y:S04]  /*01e0*/  LDG.E.EL.128 R12, desc[UR6][R14.64] ;  /* 0x000000060e0c7981 */ /* 0x000ee8000c2e1d00 */
[----:B------:R0:W3:Y:S01]  /*01f0*/  @!P0 LDG.E.EL.128 R8, desc[UR6][R26.64] ;  /* 0x000000061a088981 */ /* 0x0000e2000c2e1d00 */
[----:B------:R-:W-:-:S04]  /*0200*/  IMAD.WIDE R16, R21, 0x4, R16 ;  /* 0x0000000415107825 */ /* 0x000fc800078e0210 */
[----:B-1----:R-:W-:Y:S02]  /*0210*/  IMAD.WIDE R20, R21, 0x4, R18 ;  /* 0x0000000415147825 */ /* 0x002fe400078e0212 */
[----:B------:R-:W4:Y:S04]  /*0220*/  LDG.E.EL.128 R16, desc[UR6][R16.64] ;  /* 0x0000000610107981 */ /* 0x000f28000c2e1d00 */
[----:B------:R-:W4:Y:S01]  /*0230*/  LDG.E.EL.128 R20, desc[UR6][R20.64] ;  /* 0x0000000614147981 */ /* 0x000f22000c2e1d00 */
[----:B0-----:R-:W-:Y:S01]  /*0240*/  IMAD.MOV.U32 R26, RZ, RZ, 0x3e800000 ;  /* 0x3e800000ff1a7424 */ /* 0x001fe200078e00ff */
[----:B------:R-:W0:Y:S01]  /*0250*/  S2UR UR5, SR_CgaCtaId ;  /* 0x00000000000579c3 */ /* 0x000e220000008800 */
[----:B------:R-:W-:Y:S02]  /*0260*/  UMOV UR4, 0x400 ;  /* 0x0000040000047882 */ /* 0x000fe40000000000 */
[----:B0-----:R-:W-:Y:S01]  /*0270*/  UPRMT UR4, UR5, 0x654, UR4 ;  /* 0x0000065405047896 */ /* 0x001fe20008000004 */
[----:B--2---:R-:W-:Y:S01]  /*0280*/  FADD R4, R4, 9.9999997473787516356e-06 ;  /* 0x3727c5ac04047421 */ /* 0x004fe20000000000 */
[----:B------:R-:W-:Y:S01]  /*0290*/  FADD R5, R5, 9.9999997473787516356e-06 ;  /* 0x3727c5ac05057421 */ /* 0x000fe20000000000 */
[----:B------:R-:W-:Y:S01]  /*02a0*/  FADD R6, R6, 9.9999997473787516356e-06 ;  /* 0x3727c5ac06067421 */ /* 0x000fe20000000000 */
[----:B------:R-:W-:-:S03]  /*02b0*/  FADD R7, R7, 9.9999997473787516356e-06 ;  /* 0x3727c5ac07077421 */ /* 0x000fc60000000000 */
[----:B------:R-:W0:Y:S08]  /*02c0*/  MUFU.SQRT R4, R4 ;  /* 0x0000000400047308 */ /* 0x000e300000002000 */
[----:B------:R-:W1:Y:S01]  /*02d0*/  MUFU.SQRT R5, R5 ;  /* 0x0000000500057308 */ /* 0x000e620000002000 */
[----:B0-----:R-:W-:-:S07]  /*02e0*/  FSETP.GT.AND P6, PT, R4, 8.50705917302346158658e+37, PT ;  /* 0x7e8000000400780b */ /* 0x001fce0003fc4000 */
[----:B------:R-:W0:Y:S01]  /*02f0*/  MUFU.SQRT R6, R6 ;  /* 0x0000000600067308 */ /* 0x000e220000002000 */
[----:B------:R-:W-:Y:S01]  /*0300*/  FSETP.GEU.AND P1, PT, R4, 1.175494350822287508e-38, PT ;  /* 0x008000000400780b */ /* 0x000fe20003f2e000 */
[----:B---3--:R-:W-:Y:S01]  /*0310*/  FADD R11, -R15, R11 ;  /* 0x0000000b0f0b7221 */ /* 0x008fe20000000100 */
[----:B------:R-:W-:Y:S01]  /*0320*/  FSEL R15, R26, 1, P6 ;  /* 0x3f8000001a0f7808 */ /* 0x000fe20003000000 */
[----:B------:R-:W-:Y:S01]  /*0330*/  FADD R9, -R13, R9 ;  /* 0x000000090d097221 */ /* 0x000fe20000000100 */
[----:B------:R-:W-:Y:S01]  /*0340*/  FADD R8, -R12, R8 ;  /* 0x000000080c087221 */ /* 0x000fe20000000100 */
[----:B------:R-:W-:Y:S01]  /*0350*/  FADD R10, -R14, R10 ;  /* 0x0000000a0e0a7221 */ /* 0x000fe20000000100 */
[C---:B-1----:R-:W-:Y:S01]  /*0360*/  FSETP.GT.AND P2, PT, R5.reuse, 8.50705917302346158658e+37, PT ;  /* 0x7e8000000500780b */ /* 0x042fe20003f44000 */
[----:B------:R-:W1:Y:S01]  /*0370*/  MUFU.SQRT R7, R7 ;  /* 0x0000000700077308 */ /* 0x000e620000002000 */
[----:B------:R-:W-:Y:S02]  /*0380*/  FSETP.GEU.AND P3, PT, R5, 1.175494350822287508e-38, PT ;  /* 0x008000000500780b */ /* 0x000fe40003f6e000 */
[----:B------:R-:W-:Y:S01]  /*0390*/  FSEL R12, R26, 1, P2 ;  /* 0x3f8000001a0c7808 */ /* 0x000fe20001000000 */
[----:B------:R-:W-:-:S02]  /*03a0*/  @P6 FMUL R4, R4, 0.25 ;  /* 0x3e80000004046820 */ /* 0x000fc40000400000 */
[----:B------:R-:W-:Y:S01]  /*03b0*/  @!P1 FMUL R15, R15, 16777216 ;  /* 0x4b8000000f0f9820 */ /* 0x000fe20000400000 */
[----:B0-----:R-:W-:Y:S01]  /*03c0*/  FSETP.GT.AND P4, PT, R6, 8.50705917302346158658e+37, PT ;  /* 0x7e8000000600780b */ /* 0x001fe20003f84000 */
[----:B------:R-:W-:Y:S01]  /*03d0*/  @!P1 FMUL R4, R4, 16777216 ;  /* 0x4b80000004049820 */ /* 0x000fe20000400000 */
[----:B------:R-:W-:Y:S02]  /*03e0*/  FSETP.GEU.AND P5, PT, R6, 1.175494350822287508e-38, PT ;  /* 0x008000000600780b */ /* 0x000fe40003fae000 */
[----:B------:R-:W-:Y:S01]  /*03f0*/  FSEL R13, R26, 1, P4 ;  /* 0x3f8000001a0d7808 */ /* 0x000fe20002000000 */
[----:B------:R-:W-:Y:S02]  /*0400*/  @P2 FMUL R5, R5, 0.25 ;  /* 0x3e80000005052820 */ /* 0x000fe40000400000 */
[----:B------:R-:W0:Y:S01]  /*0410*/  MUFU.RCP R4, R4 ;  /* 0x0000000400047308 */ /* 0x000e220000001000 */
[----:B-1----:R-:W-:Y:S01]  /*0420*/  FSETP.GT.AND P6, PT, R7, 8.50705917302346158658e+37, PT ;  /* 0x7e8000000700780b */ /* 0x002fe20003fc4000 */
[----:B------:R-:W-:Y:S01]  /*0430*/  @!P3 FMUL R5, R5, 16777216 ;  /* 0x4b8000000505b820 */ /* 0x000fe20000400000 */
[----:B------:R-:W-:Y:S01]  /*0440*/  FSETP.GEU.AND P1, PT, R7, 1.175494350822287508e-38, PT ;  /* 0x008000000700780b */ /* 0x000fe20003f2e000 */
[----:B------:R-:W-:Y:S01]  /*0450*/  @!P3 FMUL R12, R12, 16777216 ;  /* 0x4b8000000c0cb820 */ /* 0x000fe20000400000 */
[----:B------:R-:W-:Y:S01]  /*0460*/  FSEL R26, R26, 1, P6 ;  /* 0x3f8000001a1a7808 */ /* 0x000fe20003000000 */
[----:B------:R-:W-:-:S02]  /*0470*/  @P4 FMUL R6, R6, 0.25 ;  /* 0x3e80000006064820 */ /* 0x000fc40000400000 */
[----:B------:R-:W1:Y:S01]  /*0480*/  MUFU.RCP R5, R5 ;  /* 0x0000000500057308 */ /* 0x000e620000001000 */
[----:B------:R-:W-:Y:S01]  /*0490*/  @!P5 FMUL R13, R13, 16777216 ;  /* 0x4b8000000d0dd820 */ /* 0x000fe20000400000 */
[----:B------:R-:W-:-:S04]  /*04a0*/  @!P5 FMUL R6, R6, 16777216 ;  /* 0x4b8000000606d820 */ /* 0x000fc80000400000 */
[----:B------:R-:W-:Y:S01]  /*04b0*/  @P6 FMUL R7, R7, 0.25 ;  /* 0x3e80000007076820 */ /* 0x000fe20000400000 */
[----:B0-----:R-:W-:Y:S01]  /*04c0*/  FMUL R15, R4, R15 ;  /* 0x0000000f040f7220 */ /* 0x001fe20000400000 */
[----:B------:R-:W0:Y:S01]  /*04d0*/  MUFU.RCP R6, R6 ;  /* 0x0000000600067308 */ /* 0x000e220000001000 */
[----:B------:R-:W-:Y:S01]  /*04e0*/  @!P1 FMUL R26, R26, 16777216 ;  /* 0x4b8000001a1a9820 */ /* 0x000fe20000400000 */
[----:B------:R-:W-:Y:S01]  /*04f0*/  @!P1 FMUL R7, R7, 16777216 ;  /* 0x4b80000007079820 */ /* 0x000fe20000400000 */
[----:B------:R-:W-:Y:S01]  /*0500*/  FMUL R15, R15, R8 ;  /* 0x000000080f0f7220 */ /* 0x000fe20000400000 */
[----:B-1----:R-:W-:-:S04]  /*0510*/  FMUL R12, R5, R12 ;  /* 0x0000000c050c7220 */ /* 0x002fc80000400000 */
[----:B------:R-:W1:Y:S01]  /*0520*/  MUFU.RCP R7, R7 ;  /* 0x0000000700077308 */ /* 0x000e620000001000 */
[----:B----4-:R-:W-:Y:S01]  /*0530*/  FFMA R15, R16, R15, R20 ;  /* 0x0000000f100f7223 */ /* 0x010fe20000000014 */
[----:B------:R-:W-:-:S04]  /*0540*/  FMUL R12, R12, R9 ;  /* 0x000000090c0c7220 */ /* 0x000fc80000400000 */
[----:B------:R-:W-:Y:S01]  /*0550*/  FSETP.GEU.AND P1, PT, R15, RZ, PT ;  /* 0x000000ff0f00720b */ /* 0x000fe20003f2e000 */
[----:B0-----:R-:W-:Y:S01]  /*0560*/  FMUL R13, R6, R13 ;  /* 0x0000000d060d7220 */ /* 0x001fe20000400000 */
[----:B------:R-:W-:Y:S02]  /*0570*/  FFMA R12, R17, R12, R21 ;  /* 0x0000000c110c7223 */ /* 0x000fe40000000015 */
[----:B------:R-:W-:Y:S01]  /*0580*/  FSEL R20, R15, RZ, P1 ;  /* 0x000000ff0f147208 */ /* 0x000fe20000800000 */
[----:B------:R-:W-:Y:S01]  /*0590*/  FMUL R13, R13, R10 ;  /* 0x0000000a0d0d7220 */ /* 0x000fe20000400000 */
[----:B------:R-:W-:Y:S02]  /*05a0*/  LOP3.LUT R10, R0, 0x7f, RZ, 0xc0, !PT ;  /* 0x0000007f000a7812 */ /* 0x000fe400078ec0ff */
[----:B------:R-:W-:Y:S01]  /*05b0*/  FSETP.GEU.AND P2, PT, R12, RZ, PT ;  /* 0x000000ff0c00720b */ /* 0x000fe20003f4e000 */
[----:B-1----:R-:W-:Y:S01]  /*05c0*/  FMUL R26, R7, R26 ;  /* 0x0000001a071a7220 */ /* 0x002fe20000400000 */
[----:B------:R-:W-:Y:S01]  /*05d0*/  FFMA R13, R18, R13, R22 ;  /* 0x0000000d120d7223 */ /* 0x000fe20000000016 */
[----:B------:R-:W-:-:S02]  /*05e0*/  LEA R7, R2, UR4, 0x3 ;  /* 0x0000000402077c11 */ /* 0x000fc4000f8e18ff */
[----:B------:R-:W-:Y:S01]  /*05f0*/  FMUL R26, R26, R11 ;  /* 0x0000000b1a1a7220 */ /* 0x000fe20000400000 */
[----:B------:R-:W-:Y:S02]  /*0600*/  FSEL R18, R12, RZ, P2 ;  /* 0x000000ff0c127208 */ /* 0x000fe40001000000 */
[----:B------:R-:W-:Y:S01]  /*0610*/  FSETP.GEU.AND P3, PT, R13, RZ, PT ;  /* 0x000000ff0d00720b */ /* 0x000fe20003f6e000 */
[----:B------:R-:W-:Y:S01]  /*0620*/  FFMA R19, R19, R26, R23 ;  /* 0x0000001a13137223 */ /* 0x000fe20000000017 */
[----:B------:R-:W-:Y:S01]  /*0630*/  STS [R7], R20 ;  /* 0x0000001407007388 */ /* 0x000fe20000000800 */
[----:B------:R-:W-:Y:S02]  /*0640*/  LOP3.LUT R5, R10, 0x80, RZ, 0xfc, !PT ;  /* 0x000000800a057812 */ /* 0x000fe400078efcff */
[----:B------:R-:W-:Y:S01]  /*0650*/  FSEL R16, R13, RZ, P3 ;  /* 0x000000ff0d107208 */ /* 0x000fe20001800000 */
[----:B------:R-:W-:Y:S01]  /*0660*/  STS [R7+0x8], R18 ;  /* 0x0000081207007388 */ /* 0x000fe20000000800 */
[----:B------:R-:W-:-:S02]  /*0670*/  FSETP.GEU.AND P4, PT, R19, RZ, PT ;  /* 0x000000ff1300720b */ /* 0x000fc40003f8e000 */
[C---:B------:R-:W-:Y:S01]  /*0680*/  LOP3.LUT R4, R10.reuse, 0x100, RZ, 0xfc, !PT ;  /* 0x000001000a047812 */ /* 0x040fe200078efcff */
[----:B------:R-:W-:Y:S01]  /*0690*/  STS [R7+0x10], R16 ;  /* 0x0000101007007388 */ /* 0x000fe20000000800 */
[----:B------:R-:W-:Y:S02]  /*06a0*/  FSEL R14, R19, RZ, P4 ;  /* 0x000000ff130e7208 */ /* 0x000fe40002000000 */
[C---:B------:R-:W-:Y:S02]  /*06b0*/  LOP3.LUT R2, R10.reuse, 0x180, RZ, 0xfc, !PT ;  /* 0x000001800a027812 */ /* 0x040fe400078efcff */
[----:B------:R-:W-:Y:S01]  /*06c0*/  LEA R12, R10, UR4, 0x3 ;  /* 0x000000040a0c7c11 */ /* 0x000fe2000f8e18ff */
[----:B------:R0:W-:Y:S01]  /*06d0*/  STS [R7+0x18], R14 ;  /* 0x0000180e07007388 */ /* 0x0001e20000000800 */
[----:B------:R-:W-:Y:S02]  /*06e0*/  LEA R6, R5, UR4, 0x3 ;  /* 0x0000000405067c11 */ /* 0x000fe4000f8e18ff */
[----:B------:R-:W-:Y:S01]  /*06f0*/  LEA R13, R4, UR4, 0x3 ;  /* 0x00000004040d7c11 */ /* 0x000fe2000f8e18ff */
[----:B------:R-:W-:Y:S01]  /*0700*/  BAR.SYNC.DEFER_BLOCKING 0x0 ;  /* 0x0000000000007b1d */ /* 0x000fe20000010000 */
[----:B------:R-:W-:-:S02]  /*0710*/  LEA R8, R2, UR4, 0x3 ;  /* 0x0000000402087c11 */ /* 0x000fc4000f8e18ff */
[----:B------:R-:W-:Y:S02]  /*0720*/  FSETP.GTU.AND P1, PT, R20, RZ, PT ;  /* 0x000000ff1400720b */ /* 0x000fe40003f2c000 */
[----:B------:R-:W-:-:S03]  /*0730*/  FSETP.GTU.AND P2, PT, R18, RZ, PT ;  /* 0x000000ff1200720b */ /* 0x000fc60003f4c000 */
[----:B------:R-:W1:Y:S01]  /*0740*/  LDC.64 R4, c[0x0][0x238] ;  /* 0x00008e00ff047b82 */ /* 0x000e620000000a00 */
[----:B------:R-:W-:Y:S01]  /*0750*/  FSETP.GTU.AND P4, PT, R14, RZ, PT ;  /* 0x000000ff0e00720b */ /* 0x000fe20003f8c000 */
[----:B------:R-:W-:Y:S01]  /*0760*/  ULDC.64 UR4, c[0x0][0x240] ;  /* 0x0000900000047ab9 */ /* 0x000fe20000000a00 */
[----:B------:R-:W-:Y:S02]  /*0770*/  FSETP.GTU.AND P3, PT, R16, RZ, PT ;  /* 0x000000ff1000720b */ /* 0x000fe40003f6c000 */
[----:B------:R-:W-:Y:S02]  /*0780*/  LOP3.LUT R11, R3, 0x100, R10, 0xfe, !PT ;  /* 0x00000100030b7812 */ /* 0x000fe400078efe0a */
[----:B------:R-:W-:Y:S02]  /*0790*/  LOP3.LUT R9, R3, 0x180, R10, 0xfe, !PT ;  /* 0x0000018003097812 */ /* 0x000fe400078efe0a */
[----:B------:R-:W-:Y:S02]  /*07a0*/  SEL R15, RZ, 0x1, P3 ;  /* 0x00000001ff0f7807 */ /* 0x000fe40001800000 */
[----:B0-----:R-:W-:Y:S01]  /*07b0*/  SEL R14, RZ, 0x1, P2 ;  /* 0x00000001ff0e7807 */ /* 0x001fe20001000000 */
[----:B------:R-:W-:Y:S01]  /*07c0*/  IMAD R9, R9, 0x40, R24 ;  /* 0x0000004009097824 */ /* 0x000fe200078e0218 */
[----:B------:R-:W-:-:S02]  /*07d0*/  SEL R17, RZ, 0x1, P1 ;  /* 0x00000001ff117807 */ /* 0x000fc40000800000 */
[----:B------:R-:W-:Y:S02]  /*07e0*/  IADD3 R16, P1, R25, UR4, RZ ;  /* 0x0000000419107c10 */ /* 0x000fe4000ff3e0ff */
[----:B------:R-:W-:Y:S01]  /*07f0*/  PRMT R17, R17, 0x3340, R14 ;  /* 0x0000334011117816 */ /* 0x000fe2000000000e */
[----:B------:R0:W2:Y:S04]  /*0800*/  LDS R2, [R12] ;  /* 0x000000000c027984 */ /* 0x0000a80000000800 */
[----:B------:R-:W3:Y:S04]  /*0810*/  LDS R6, [R6] ;  /* 0x0000000006067984 */ /* 0x000ee80000000800 */
[----:B------:R4:W5:Y:S01]  /*0820*/  LDS R7, [R13] ;  /* 0x000000000d077984 */ /* 0x0009620000000800 */
[----:B0-----:R-:W-:-:S03]  /*0830*/  SEL R12, RZ, 0x1, P4 ;  /* 0x00000001ff0c7807 */ /* 0x001fc60002000000 */
[----:B------:R-:W0:Y:S01]  /*0840*/  LDS R8, [R8] ;  /* 0x0000000008087984 */ /* 0x000e220000000800 */
[----:B------:R-:W-:Y:S01]  /*0850*/  PRMT R12, R15, 0x3340, R12 ;  /* 0x000033400f0c7816 */ /* 0x000fe2000000000c */
[----:B------:R-:W-:Y:S01]  /*0860*/  IMAD R15, R11, 0x40, R24 ;  /* 0x000000400b0f7824 */ /* 0x000fe200078e0218 */
[----:B----4-:R-:W-:Y:S02]  /*0870*/  LOP3.LUT R13, R3, 0x80, R10, 0xfe, !PT ;  /* 0x00000080030d7812 */ /* 0x010fe400078efe0a */
[----:B------:R-:W-:Y:S01]  /*0880*/  LOP3.LUT R3, R3, 0x7f, R0, 0xf8, !PT ;  /* 0x0000007f03037812 */ /* 0x000fe200078ef800 */
[----:B-1----:R-:W-:Y:S01]  /*0890*/  IMAD.WIDE R14, R15, 0x4, R4 ;  /* 0x000000040f0e7825 */ /* 0x002fe200078e0204 */
[----:B------:R-:W-:Y:S02]  /*08a0*/  PRMT R19, R17, 0x5410, R12 ;  /* 0x0000541011137816 */ /* 0x000fe4000000000c */
[----:B------:R-:W-:Y:S01]  /*08b0*/  LEA.HI.X.SX32 R17, R25, UR5, 0x1, P1 ;  /* 0x0000000519117c11 */ /* 0x000fe200088f0eff */
[----:B------:R-:W-:-:S02]  /*08c0*/  IMAD R3, R3, 0x40, R24 ;  /* 0x0000004003037824 */ /* 0x000fc400078e0218 */
[----:B------:R-:W-:Y:S02]  /*08d0*/  IMAD R13, R13, 0x40, R24 ;  /* 0x000000400d0d7824 */ /* 0x000fe400078e0218 */
[----:B------:R-:W-:-:S04]  /*08e0*/  IMAD.WIDE R10, R3, 0x4, R4 ;  /* 0x00000004030a7825 */ /* 0x000fc800078e0204 */
[----:B------:R-:W-:-:S04]  /*08f0*/  IMAD.WIDE R12, R13, 0x4, R4 ;  /* 0x000000040d0c7825 */ /* 0x000fc800078e0204 */
[----:B------:R-:W-:Y:S01]  /*0900*/  IMAD.WIDE R4, R9, 0x4, R4 ;  /* 0x0000000409047825 */ /* 0x000fe200078e0204 */
[----:B--2---:R1:W-:Y:S04]  /*0910*/  @!P0 STG.E desc[UR6][R10.64], R2 ;  /* 0x000000020a008986 */ /* 0x0043e8000c101906 */
[----:B---3--:R1:W-:Y:S04]  /*0920*/  @!P0 STG.E desc[UR6][R12.64], R6 ;  /* 0x000000060c008986 */ /* 0x0083e8000c101906 */
[----:B-----5:R1:W-:Y:S04]  /*0930*/  @!P0 STG.E desc[UR6][R14.64], R7 ;  /* 0x000000070e008986 */ /* 0x0203e8000c101906 */
[----:B0-----:R1:W-:Y:S01]  /*0940*/  @!P0 STG.E desc[UR6][R4.64], R8 ;  /* 0x0000000804008986 */ /* 0x0013e2000c101906 */
[----:B------:R-:W-:Y:S05]  /*0950*/  @P0 EXIT ;  /* 0x000000000000094d */ /* 0x000fea0003800000 */
[----:B------:R-:W-:Y:S01]  /*0960*/  STG.E desc[UR6][R16.64], R19 ;  /* 0x0000001310007986 */ /* 0x000fe2000c101906 */
[----:B------:R-:W-:Y:S05]  /*0970*/  EXIT ;  /* 0x000000000000794d */ /* 0x000fea0003800000 */
.L_x_0:
[----:B------:R-:W-:-:S00]  /*0980*/  BRA `(.L_x_0) ;  /* 0xfffffffc00fc7947 */ /* 0x000fc0000383ffff */
[----:B------:R-:W-:-:S00]  /*0990*/  NOP ;  /* 0x0000000000007918 */ /* 0x000fc00000000000 */
        /* <DEDUP_REMOVED lines=14> */
.L_x_1:


//--------------------- .nv.global.init           --------------------------
	.section	.nv.global.init,"aw",@progbits
.nv.global.init:
	.type		_$_str,@object
	.size		_$_str,(_$_str_$_2 - _$_str)
_$_str:
        /*0000*/ 	.byte	0x5f, 0x5f, 0x43, 0x55, 0x44, 0x41, 0x5f, 0x46, 0x54, 0x5a, 0x00
	.type		_$_str_$_2,@object
	.size		_$_str_$_2,(.L_1 - _$_str_$_2)
_$_str_$_2:
        /*000b*/ 	.byte	0x5f, 0x5f, 0x43, 0x55, 0x44, 0x41, 0x5f, 0x50, 0x52, 0x45, 0x43, 0x5f, 0x53, 0x51, 0x52, 0x54
        /*001b*/ 	.byte	0x00
.L_1:


//--------------------- .nv.shared.triton_poi_fused__native_batch_norm_legit_no_training_relu_threshold_backward_6 --------------------------
	.section	.nv.shared.triton_poi_fused__native_batch_norm_legit_no_training_relu_threshold_backward_6,"aw",@nobits
	.sectionflags	@""
	.align	16
	.zero		1024


//--------------------- .nv.constant0.triton_poi_fused__native_batch_norm_legit_no_training_relu_threshold_backward_6 --------------------------
	.section	.nv.constant0.triton_poi_fused__native_batch_norm_legit_no_training_relu_threshold_backward_6,"a",@progbits
	.sectionflags	@""
	.align	4
.nv.constant0.triton_poi_fused__native_batch_norm_legit_no_training_relu_threshold_backward_6:
	.zero		592
